//
// Generated by NVIDIA NVVM Compiler
//
// Compiler Build ID: CL-36424714
// Cuda compilation tools, release 13.0, V13.0.88
// Based on NVVM 20.0.0
//

.version 9.0
.target sm_100
.address_size 64

	// .globl	_Z3addPiS_i

.visible .entry _Z3addPiS_i(
	.param .u64 .ptr .align 1 _Z3addPiS_i_param_0,
	.param .u64 .ptr .align 1 _Z3addPiS_i_param_1,
	.param .u32 _Z3addPiS_i_param_2
)
{
	.reg .pred 	%p<2>;
	.reg .b32 	%r<13>;
	.reg .b64 	%rd<8>;

	ld.param.u64 	%rd1, [_Z3addPiS_i_param_0];
	ld.param.u64 	%rd2, [_Z3addPiS_i_param_1];
	ld.param.u32 	%r3, [_Z3addPiS_i_param_2];
	mov.u32 	%r4, %tid.x;
	mov.u32 	%r5, %tid.y;
	mov.u32 	%r6, %tid.z;
	mov.u32 	%r7, %ntid.x;
	mov.u32 	%r8, %ntid.y;
	mad.lo.s32 	%r9, %r6, %r8, %r5;
	mad.lo.s32 	%r1, %r9, %r7, %r4;
	mov.u32 	%r10, %ctaid.x;
	mad.lo.s32 	%r2, %r7, %r10, %r4;
	setp.ge.s32 	%p1, %r2, %r3;
	@%p1 bra 	$L__BB0_2;
	cvta.to.global.u64 	%rd3, %rd1;
	cvta.to.global.u64 	%rd4, %rd2;
	mul.wide.s32 	%rd5, %r2, 4;
	add.s64 	%rd6, %rd3, %rd5;
	st.global.u32 	[%rd6], %r2;
	shr.u32 	%r11, %r1, 5;
	and.b32  	%r12, %r11, 65535;
	add.s64 	%rd7, %rd4, %rd5;
	st.global.u32 	[%rd7], %r12;
$L__BB0_2:
	ret;

}


// ===== COMPILED SASS (sm_100) =====

	.target	sm_100

	.elftype	@"ET_EXEC"


//--------------------- .note.nv.tkinfo           --------------------------
	.section	.note.nv.tkinfo,"",@"SHT_NOTE"
	.sectionflags	@"SHF_NOTE_NV_TKINFO"
	.tkinfo
        /*0018*/ 	.word	0x00000002
        /*0030*/ 	.string	""
        /*0030*/ 	.string	"ptxas"
        /*0030*/ 	.string	"Cuda compilation tools, release 13.0, V13.0.88"
        /*0030*/ 	.string	"Build cuda_13.0.r13.0/compiler.36424714_0"
        /*0030*/ 	.string	"-arch sm_100 -m 64 "



//--------------------- .note.nv.cuinfo           --------------------------
	.section	.note.nv.cuinfo,"",@"SHT_NOTE"
	.sectionflags	@"SHF_NOTE_NV_CUINFO"
        /*0018*/ 	.short	0x0002
        /*001a*/ 	.short	0x0064
        /*001c*/ 	.short	0x0082
	.zero		2


//--------------------- .nv.info                  --------------------------
	.section	.nv.info,"",@"SHT_CUDA_INFO"
	.align	4


	//----- nvinfo : EIATTR_REGCOUNT
	.align		4
        /*0000*/ 	.byte	0x04, 0x2f
        /*0002*/ 	.short	(.L_1 - .L_0)
	.align		4
.L_0:
        /*0004*/ 	.word	index@(_Z3addPiS_i)
        /*0008*/ 	.word	0x0000000c


	//----- nvinfo : EIATTR_FRAME_SIZE
	.align		4
.L_1:
        /*000c*/ 	.byte	0x04, 0x11
        /*000e*/ 	.short	(.L_3 - .L_2)
	.align		4
.L_2:
        /*0010*/ 	.word	index@(_Z3addPiS_i)
        /*0014*/ 	.word	0x00000000


	//----- nvinfo : EIATTR_MIN_STACK_SIZE
	.align		4
.L_3:
        /*0018*/ 	.byte	0x04, 0x12
        /*001a*/ 	.short	(.L_5 - .L_4)
	.align		4
.L_4:
        /*001c*/ 	.word	index@(_Z3addPiS_i)
        /*0020*/ 	.word	0x00000000
.L_5:


//--------------------- .nv.compat                --------------------------
	.section	.nv.compat,"",@"SHT_CUDA_COMPAT_INFO"
	.align	4
        /*0000*/ 	.byte	0x02, 0x09, 0x00, 0x00, 0x02, 0x02, 0x01, 0x00, 0x02, 0x05, 0x05, 0x00, 0x03, 0x07, 0x01, 0x01
        /*0010*/ 	.byte	0x02, 0x03, 0x00, 0x00, 0x02, 0x06, 0x01, 0x00, 0x04, 0x0b, 0x08, 0x00, 0x09, 0x00, 0x00, 0x00
        /*0020*/ 	.byte	0x00, 0x00, 0x00, 0x00


//--------------------- .nv.info._Z3addPiS_i      --------------------------
	.section	.nv.info._Z3addPiS_i,"",@"SHT_CUDA_INFO"
	.sectionflags	@""
	.align	4


	//----- nvinfo : EIATTR_CUDA_API_VERSION
	.align		4
        /*0000*/ 	.byte	0x04, 0x37
        /*0002*/ 	.short	(.L_7 - .L_6)
.L_6:
        /*0004*/ 	.word	0x00000082


	//----- nvinfo : EIATTR_KPARAM_INFO
	.align		4
.L_7:
        /*0008*/ 	.byte	0x04, 0x17
        /*000a*/ 	.short	(.L_9 - .L_8)
.L_8:
        /*000c*/ 	.word	0x00000000
        /*0010*/ 	.short	0x0002
        /*0012*/ 	.short	0x0010
        /*0014*/ 	.byte	0x00, 0xf0, 0x11, 0x00


	//----- nvinfo : EIATTR_KPARAM_INFO
	.align		4
.L_9:
        /*0018*/ 	.byte	0x04, 0x17
        /*001a*/ 	.short	(.L_11 - .L_10)
.L_10:
        /*001c*/ 	.word	0x00000000
        /*0020*/ 	.short	0x0001
        /*0022*/ 	.short	0x0008
        /*0024*/ 	.byte	0x00, 0xf5, 0x21, 0x00


	//----- nvinfo : EIATTR_KPARAM_INFO
	.align		4
.L_11:
        /*0028*/ 	.byte	0x04, 0x17
        /*002a*/ 	.short	(.L_13 - .L_12)
.L_12:
        /*002c*/ 	.word	0x00000000
        /*0030*/ 	.short	0x0000
        /*0032*/ 	.short	0x0000
        /*0034*/ 	.byte	0x00, 0xf5, 0x21, 0x00


	//----- nvinfo : EIATTR_SPARSE_MMA_MASK
	.align		4
.L_13:
        /*0038*/ 	.byte	0x03, 0x50
        /*003a*/ 	.short	0x0000


	//----- nvinfo : EIATTR_MAXREG_COUNT
	.align		4
        /*003c*/ 	.byte	0x03, 0x1b
        /*003e*/ 	.short	0x00ff


	//----- nvinfo : EIATTR_MERCURY_ISA_VERSION
	.align		4
        /*0040*/ 	.byte	0x03, 0x5f
        /*0042*/ 	.short	0x0101


	//----- nvinfo : EIATTR_VRC_CTA_INIT_COUNT
	.align		4
        /*0044*/ 	.byte	0x02, 0x4a
	.zero		1
	.zero		1


	//----- nvinfo : EIATTR_EXIT_INSTR_OFFSETS
	.align		4
        /*0048*/ 	.byte	0x04, 0x1c
        /*004a*/ 	.short	(.L_15 - .L_14)


	//   ....[0]....
.L_14:
        /*004c*/ 	.word	0x000000c0


	//   ....[1]....
        /*0050*/ 	.word	0x00000160


	//----- nvinfo : EIATTR_CBANK_PARAM_SIZE
	.align		4
.L_15:
        /*0054*/ 	.byte	0x03, 0x19
        /*0056*/ 	.short	0x0014


	//----- nvinfo : EIATTR_PARAM_CBANK
	.align		4
        /*0058*/ 	.byte	0x04, 0x0a
        /*005a*/ 	.short	(.L_17 - .L_16)
	.align		4
.L_16:
        /*005c*/ 	.word	index@(.nv.constant0._Z3addPiS_i)
        /*0060*/ 	.short	0x0380
        /*0062*/ 	.short	0x0014


	//----- nvinfo : EIATTR_SW_WAR
	.align		4
.L_17:
        /*0064*/ 	.byte	0x04, 0x36
        /*0066*/ 	.short	(.L_19 - .L_18)
.L_18:
        /*0068*/ 	.word	0x00000008
.L_19:


//--------------------- .nv.callgraph             --------------------------
	.section	.nv.callgraph,"",@"SHT_CUDA_CALLGRAPH"
	.align	4
	.sectionentsize	8
	.align		4
        /*0000*/ 	.word	0x00000000
	.align		4
        /*0004*/ 	.word	0xffffffff
	.align		4
        /*0008*/ 	.word	0x00000000
	.align		4
        /*000c*/ 	.word	0xfffffffe
	.align		4
        /*0010*/ 	.word	0x00000000
	.align		4
        /*0014*/ 	.word	0xfffffffd
	.align		4
        /*0018*/ 	.word	0x00000000
	.align		4
        /*001c*/ 	.word	0xfffffffc


//--------------------- .text._Z3addPiS_i         --------------------------
	.section	.text._Z3addPiS_i,"ax",@progbits
	.align	128
        .global         _Z3addPiS_i
        .type           _Z3addPiS_i,@function
        .size           _Z3addPiS_i,(.L_x_1 - _Z3addPiS_i)
        .other          _Z3addPiS_i,@"STO_CUDA_ENTRY STV_DEFAULT"
_Z3addPiS_i:
.text._Z3addPiS_i:
[----:B------:R-:W-:Y:S01]  /*0000*/  LDC R1, c[0x0][0x37c] ;  /* 0x0000df00ff017b82 */ /* 0x000fe20000000800 */
[----:B------:R-:W0:Y:S01]  /*0010*/  S2R R3, SR_TID.X ;  /* 0x0000000000037919 */ /* 0x000e220000002100 */
[----:B------:R-:W0:Y:S01]  /*0020*/  LDCU UR4, c[0x0][0x360] ;  /* 0x00006c00ff0477ac */ /* 0x000e220008000800 */
[----:B------:R-:W0:Y:S01]  /*0030*/  S2R R2, SR_CTAID.X ;  /* 0x0000000000027919 */ /* 0x000e220000002500 */
[----:B------:R-:W1:Y:S01]  /*0040*/  LDCU UR6, c[0x0][0x390] ;  /* 0x00007200ff0677ac */ /* 0x000e620008000800 */
[----:B------:R-:W2:Y:S01]  /*0050*/  S2R R0, SR_TID.Y ;  /* 0x0000000000007919 */ /* 0x000ea20000002200 */
[----:B------:R-:W2:Y:S01]  /*0060*/  LDCU UR5, c[0x0][0x364] ;  /* 0x00006c80ff0577ac */ /* 0x000ea20008000800 */
[----:B------:R-:W2:Y:S01]  /*0070*/  S2R R5, SR_TID.Z ;  /* 0x0000000000057919 */ /* 0x000ea20000002300 */
[----:B0-----:R-:W-:-:S05]  /*0080*/  IMAD R7, R2, UR4, R3 ;  /* 0x0000000402077c24 */ /* 0x001fca000f8e0203 */
[----:B-1----:R-:W-:Y:S01]  /*0090*/  ISETP.GE.AND P0, PT, R7, UR6, PT ;  /* 0x0000000607007c0c */ /* 0x002fe2000bf06270 */
[----:B--2---:R-:W-:-:S04]  /*00a0*/  IMAD R0, R5, UR5, R0 ;  /* 0x0000000505007c24 */ /* 0x004fc8000f8e0200 */
[----:B------:R-:W-:-:S08]  /*00b0*/  IMAD R0, R0, UR4, R3 ;  /* 0x0000000400007c24 */ /* 0x000fd0000f8e0203 */
[----:B------:R-:W-:Y:S05]  /*00c0*/  @P0 EXIT ;  /* 0x000000000000094d */ /* 0x000fea0003800000 */
[----:B------:R-:W0:Y:S01]  /*00d0*/  LDC.64 R2, c[0x0][0x380] ;  /* 0x0000e000ff027b82 */ /* 0x000e220000000a00 */
[----:B------:R-:W1:Y:S01]  /*00e0*/  LDCU.64 UR4, c[0x0][0x358] ;  /* 0x00006b00ff0477ac */ /* 0x000e620008000a00 */
[----:B------:R-:W-:-:S04]  /*00f0*/  SHF.R.U32.HI R0, RZ, 0x5, R0 ;  /* 0x00000005ff007819 */ /* 0x000fc80000011600 */
[----:B------:R-:W-:Y:S02]  /*0100*/  LOP3.LUT R9, R0, 0xffff, RZ, 0xc0, !PT ;  /* 0x0000ffff00097812 */ /* 0x000fe400078ec0ff */
[----:B------:R-:W2:Y:S01]  /*0110*/  LDC.64 R4, c[0x0][0x388] ;  /* 0x0000e200ff047b82 */ /* 0x000ea20000000a00 */
[----:B0-----:R-:W-:-:S05]  /*0120*/  IMAD.WIDE R2, R7, 0x4, R2 ;  /* 0x0000000407027825 */ /* 0x001fca00078e0202 */
[----:B-1----:R-:W-:Y:S01]  /*0130*/  STG.E desc[UR4][R2.64], R7 ;  /* 0x0000000702007986 */ /* 0x002fe2000c101904 */
[----:B--2---:R-:W-:-:S05]  /*0140*/  IMAD.WIDE R4, R7, 0x4, R4 ;  /* 0x0000000407047825 */ /* 0x004fca00078e0204 */
[----:B------:R-:W-:Y:S01]  /*0150*/  STG.E desc[UR4][R4.64], R9 ;  /* 0x0000000904007986 */ /* 0x000fe2000c101904 */
[----:B------:R-:W-:Y:S05]  /*0160*/  EXIT ;  /* 0x000000000000794d */ /* 0x000fea0003800000 */
.L_x_0:
[----:B------:R-:W-:-:S00]  /*0170*/  BRA `(.L_x_0) ;  /* 0xfffffffc00fc7947 */ /* 0x000fc0000383ffff */
[----:B------:R-:W-:-:S00]  /*0180*/  NOP ;  /* 0x0000000000007918 */ /* 0x000fc00000000000 */
[----:B------:R-:W-:-:S00]  /*0190*/  NOP ;  /* 0x0000000000007918 */ /* 0x000fc00000000000 */
[----:B------:R-:W-:-:S00]  /*01a0*/  NOP ;  /* 0x0000000000007918 */ /* 0x000fc00000000000 */
[----:B------:R-:W-:-:S00]  /*01b0*/  NOP ;  /* 0x0000000000007918 */ /* 0x000fc00000000000 */
[----:B------:R-:W-:-:S00]  /*01c0*/  NOP ;  /* 0x0000000000007918 */ /* 0x000fc00000000000 */
[----:B------:R-:W-:-:S00]  /*01d0*/  NOP ;  /* 0x0000000000007918 */ /* 0x000fc00000000000 */
[----:B------:R-:W-:-:S00]  /*01e0*/  NOP ;  /* 0x0000000000007918 */ /* 0x000fc00000000000 */
[----:B------:R-:W-:-:S00]  /*01f0*/  NOP ;  /* 0x0000000000007918 */ /* 0x000fc00000000000 */
.L_x_1:


//--------------------- .nv.shared.reserved.0     --------------------------
	.section	.nv.shared.reserved.0,"aw",@nobits
	.weak		__nv_reservedSMEM_offset_0_alias
	.size		__nv_reservedSMEM_offset_0_alias, 0, 64
	.other		__nv_reservedSMEM_offset_0_alias,@"STO_CUDA_RESERVED_SHARED STV_DEFAULT"
__nv_reservedSMEM_offset_0_alias:
	.zero		0
	.zero		64


//--------------------- .nv.constant0._Z3addPiS_i --------------------------
	.section	.nv.constant0._Z3addPiS_i,"a",@progbits
	.sectionflags	@""
	.align	4
.nv.constant0._Z3addPiS_i:
	.zero		916


//--------------------- SYMBOLS --------------------------

	.type		.nv.reservedSmem.offset0,@object
	.size		.nv.reservedSmem.offset0,0x4
